//
// Generated by NVIDIA NVVM Compiler
//
// Compiler Build ID: CL-36424714
// Cuda compilation tools, release 13.0, V13.0.88
// Based on NVVM 20.0.0
//

.version 9.0
.target sm_100
.address_size 64

	// .globl	_Z13shuffleKernelPKiPii

.visible .entry _Z13shuffleKernelPKiPii(
	.param .u64 .ptr .align 1 _Z13shuffleKernelPKiPii_param_0,
	.param .u64 .ptr .align 1 _Z13shuffleKernelPKiPii_param_1,
	.param .u32 _Z13shuffleKernelPKiPii_param_2
)
{
	.reg .pred 	%p<41>;
	.reg .b32 	%r<130>;
	.reg .b64 	%rd<7>;

	ld.param.u64 	%rd3, [_Z13shuffleKernelPKiPii_param_0];
	ld.param.u64 	%rd2, [_Z13shuffleKernelPKiPii_param_1];
	ld.param.u32 	%r36, [_Z13shuffleKernelPKiPii_param_2];
	cvta.to.global.u64 	%rd1, %rd3;
	ld.global.u32 	%r127, [%rd1];
	mov.u32 	%r2, %ntid.x;
	mov.u32 	%r38, %ctaid.x;
	mov.u32 	%r3, %tid.x;
	mad.lo.s32 	%r115, %r2, %r38, %r3;
	setp.ge.s32 	%p1, %r115, %r36;
	mov.b32 	%r123, 0;
	mov.u32 	%r124, %r123;
	mov.u32 	%r125, %r123;
	mov.u32 	%r126, %r123;
	mov.u32 	%r128, %r123;
	mov.u32 	%r129, %r123;
	@%p1 bra 	$L__BB0_3;
	mov.u32 	%r40, %nctaid.x;
	mul.lo.s32 	%r5, %r40, %r2;
	mov.b32 	%r129, 0;
	mov.u32 	%r128, %r129;
	mov.u32 	%r126, %r129;
	mov.u32 	%r125, %r129;
	mov.u32 	%r124, %r129;
	mov.u32 	%r123, %r129;
$L__BB0_2:
	mul.wide.s32 	%rd4, %r115, 4;
	add.s64 	%rd5, %rd1, %rd4;
	ld.global.u32 	%r41, [%rd5];
	add.s32 	%r123, %r41, %r123;
	abs.s32 	%r42, %r41;
	add.s32 	%r124, %r42, %r124;
	mad.lo.s32 	%r125, %r41, %r41, %r125;
	setp.gt.s32 	%p2, %r42, %r126;
	selp.b32 	%r126, %r41, %r126, %p2;
	min.s32 	%r127, %r41, %r127;
	max.s32 	%r128, %r41, %r128;
	setp.eq.s32 	%p3, %r41, 0;
	selp.u32 	%r43, 1, 0, %p3;
	add.s32 	%r129, %r129, %r43;
	add.s32 	%r115, %r115, %r5;
	setp.lt.s32 	%p4, %r115, %r36;
	@%p4 bra 	$L__BB0_2;
$L__BB0_3:
	shfl.sync.down.b32	%r44|%p5, %r123, 16, 31, -1;
	add.s32 	%r45, %r44, %r123;
	shfl.sync.down.b32	%r46|%p6, %r124, 16, 31, -1;
	add.s32 	%r47, %r46, %r124;
	shfl.sync.down.b32	%r48|%p7, %r125, 16, 31, -1;
	add.s32 	%r49, %r48, %r125;
	shfl.sync.down.b32	%r50|%p8, %r126, 16, 31, -1;
	max.s32 	%r51, %r50, %r126;
	shfl.sync.down.b32	%r52|%p9, %r127, 16, 31, -1;
	min.s32 	%r53, %r52, %r127;
	shfl.sync.down.b32	%r54|%p10, %r128, 16, 31, -1;
	max.s32 	%r55, %r54, %r128;
	shfl.sync.down.b32	%r56|%p11, %r129, 16, 31, -1;
	add.s32 	%r57, %r56, %r129;
	shfl.sync.down.b32	%r58|%p12, %r45, 8, 31, -1;
	add.s32 	%r59, %r58, %r45;
	shfl.sync.down.b32	%r60|%p13, %r47, 8, 31, -1;
	add.s32 	%r61, %r60, %r47;
	shfl.sync.down.b32	%r62|%p14, %r49, 8, 31, -1;
	add.s32 	%r63, %r62, %r49;
	shfl.sync.down.b32	%r64|%p15, %r51, 8, 31, -1;
	max.s32 	%r65, %r64, %r51;
	shfl.sync.down.b32	%r66|%p16, %r53, 8, 31, -1;
	min.s32 	%r67, %r66, %r53;
	shfl.sync.down.b32	%r68|%p17, %r55, 8, 31, -1;
	max.s32 	%r69, %r68, %r55;
	shfl.sync.down.b32	%r70|%p18, %r57, 8, 31, -1;
	add.s32 	%r71, %r70, %r57;
	shfl.sync.down.b32	%r72|%p19, %r59, 4, 31, -1;
	add.s32 	%r73, %r72, %r59;
	shfl.sync.down.b32	%r74|%p20, %r61, 4, 31, -1;
	add.s32 	%r75, %r74, %r61;
	shfl.sync.down.b32	%r76|%p21, %r63, 4, 31, -1;
	add.s32 	%r77, %r76, %r63;
	shfl.sync.down.b32	%r78|%p22, %r65, 4, 31, -1;
	max.s32 	%r79, %r78, %r65;
	shfl.sync.down.b32	%r80|%p23, %r67, 4, 31, -1;
	min.s32 	%r81, %r80, %r67;
	shfl.sync.down.b32	%r82|%p24, %r69, 4, 31, -1;
	max.s32 	%r83, %r82, %r69;
	shfl.sync.down.b32	%r84|%p25, %r71, 4, 31, -1;
	add.s32 	%r85, %r84, %r71;
	shfl.sync.down.b32	%r86|%p26, %r73, 2, 31, -1;
	add.s32 	%r87, %r86, %r73;
	shfl.sync.down.b32	%r88|%p27, %r75, 2, 31, -1;
	add.s32 	%r89, %r88, %r75;
	shfl.sync.down.b32	%r90|%p28, %r77, 2, 31, -1;
	add.s32 	%r91, %r90, %r77;
	shfl.sync.down.b32	%r92|%p29, %r79, 2, 31, -1;
	max.s32 	%r93, %r92, %r79;
	shfl.sync.down.b32	%r94|%p30, %r81, 2, 31, -1;
	min.s32 	%r95, %r94, %r81;
	shfl.sync.down.b32	%r96|%p31, %r83, 2, 31, -1;
	max.s32 	%r97, %r96, %r83;
	shfl.sync.down.b32	%r98|%p32, %r85, 2, 31, -1;
	add.s32 	%r99, %r98, %r85;
	shfl.sync.down.b32	%r100|%p33, %r87, 1, 31, -1;
	add.s32 	%r29, %r100, %r87;
	shfl.sync.down.b32	%r101|%p34, %r89, 1, 31, -1;
	add.s32 	%r30, %r101, %r89;
	shfl.sync.down.b32	%r102|%p35, %r91, 1, 31, -1;
	add.s32 	%r31, %r102, %r91;
	shfl.sync.down.b32	%r103|%p36, %r93, 1, 31, -1;
	max.s32 	%r32, %r103, %r93;
	shfl.sync.down.b32	%r104|%p37, %r95, 1, 31, -1;
	min.s32 	%r33, %r104, %r95;
	shfl.sync.down.b32	%r105|%p38, %r97, 1, 31, -1;
	max.s32 	%r34, %r105, %r97;
	shfl.sync.down.b32	%r106|%p39, %r99, 1, 31, -1;
	add.s32 	%r35, %r106, %r99;
	bar.sync 	0;
	and.b32  	%r107, %r3, 31;
	setp.ne.s32 	%p40, %r107, 0;
	@%p40 bra 	$L__BB0_5;
	cvta.to.global.u64 	%rd6, %rd2;
	atom.global.add.u32 	%r108, [%rd6], %r29;
	atom.global.add.u32 	%r109, [%rd6+4], %r30;
	atom.global.add.u32 	%r110, [%rd6+8], %r31;
	atom.global.max.s32 	%r111, [%rd6+12], %r32;
	atom.global.min.s32 	%r112, [%rd6+16], %r33;
	atom.global.max.s32 	%r113, [%rd6+20], %r34;
	atom.global.add.u32 	%r114, [%rd6+24], %r35;
$L__BB0_5:
	ret;

}


// ===== COMPILED SASS (sm_100) =====

	.target	sm_100

	.elftype	@"ET_EXEC"


//--------------------- .note.nv.tkinfo           --------------------------
	.section	.note.nv.tkinfo,"",@"SHT_NOTE"
	.sectionflags	@"SHF_NOTE_NV_TKINFO"
	.tkinfo
        /*0018*/ 	.word	0x00000002
        /*0030*/ 	.string	""
        /*0030*/ 	.string	"ptxas"
        /*0030*/ 	.string	"Cuda compilation tools, release 13.0, V13.0.88"
        /*0030*/ 	.string	"Build cuda_13.0.r13.0/compiler.36424714_0"
        /*0030*/ 	.string	"-arch sm_100 -m 64 "



//--------------------- .note.nv.cuinfo           --------------------------
	.section	.note.nv.cuinfo,"",@"SHT_NOTE"
	.sectionflags	@"SHF_NOTE_NV_CUINFO"
        /*0018*/ 	.short	0x0002
        /*001a*/ 	.short	0x0064
        /*001c*/ 	.short	0x0082
	.zero		2


//--------------------- .nv.info                  --------------------------
	.section	.nv.info,"",@"SHT_CUDA_INFO"
	.align	4


	//----- nvinfo : EIATTR_REGCOUNT
	.align		4
        /*0000*/ 	.byte	0x04, 0x2f
        /*0002*/ 	.short	(.L_1 - .L_0)
	.align		4
.L_0:
        /*0004*/ 	.word	index@(_Z13shuffleKernelPKiPii)
        /*0008*/ 	.word	0x00000016


	//----- nvinfo : EIATTR_FRAME_SIZE
	.align		4
.L_1:
        /*000c*/ 	.byte	0x04, 0x11
        /*000e*/ 	.short	(.L_3 - .L_2)
	.align		4
.L_2:
        /*0010*/ 	.word	index@(_Z13shuffleKernelPKiPii)
        /*0014*/ 	.word	0x00000000


	//----- nvinfo : EIATTR_MIN_STACK_SIZE
	.align		4
.L_3:
        /*0018*/ 	.byte	0x04, 0x12
        /*001a*/ 	.short	(.L_5 - .L_4)
	.align		4
.L_4:
        /*001c*/ 	.word	index@(_Z13shuffleKernelPKiPii)
        /*0020*/ 	.word	0x00000000
.L_5:


//--------------------- .nv.compat                --------------------------
	.section	.nv.compat,"",@"SHT_CUDA_COMPAT_INFO"
	.align	4
        /*0000*/ 	.byte	0x02, 0x09, 0x00, 0x00, 0x02, 0x02, 0x01, 0x00, 0x02, 0x05, 0x05, 0x00, 0x03, 0x07, 0x01, 0x01
        /*0010*/ 	.byte	0x02, 0x03, 0x00, 0x00, 0x02, 0x06, 0x01, 0x00, 0x04, 0x0b, 0x08, 0x00, 0x09, 0x00, 0x00, 0x00
        /*0020*/ 	.byte	0x00, 0x00, 0x00, 0x00


//--------------------- .nv.info._Z13shuffleKernelPKiPii --------------------------
	.section	.nv.info._Z13shuffleKernelPKiPii,"",@"SHT_CUDA_INFO"
	.sectionflags	@""
	.align	4


	//----- nvinfo : EIATTR_CUDA_API_VERSION
	.align		4
        /*0000*/ 	.byte	0x04, 0x37
        /*0002*/ 	.short	(.L_7 - .L_6)
.L_6:
        /*0004*/ 	.word	0x00000082


	//----- nvinfo : EIATTR_KPARAM_INFO
	.align		4
.L_7:
        /*0008*/ 	.byte	0x04, 0x17
        /*000a*/ 	.short	(.L_9 - .L_8)
.L_8:
        /*000c*/ 	.word	0x00000000
        /*0010*/ 	.short	0x0002
        /*0012*/ 	.short	0x0010
        /*0014*/ 	.byte	0x00, 0xf0, 0x11, 0x00


	//----- nvinfo : EIATTR_KPARAM_INFO
	.align		4
.L_9:
        /*0018*/ 	.byte	0x04, 0x17
        /*001a*/ 	.short	(.L_11 - .L_10)
.L_10:
        /*001c*/ 	.word	0x00000000
        /*0020*/ 	.short	0x0001
        /*0022*/ 	.short	0x0008
        /*0024*/ 	.byte	0x00, 0xf5, 0x21, 0x00


	//----- nvinfo : EIATTR_KPARAM_INFO
	.align		4
.L_11:
        /*0028*/ 	.byte	0x04, 0x17
        /*002a*/ 	.short	(.L_13 - .L_12)
.L_12:
        /*002c*/ 	.word	0x00000000
        /*0030*/ 	.short	0x0000
        /*0032*/ 	.short	0x0000
        /*0034*/ 	.byte	0x00, 0xf5, 0x21, 0x00


	//----- nvinfo : EIATTR_SPARSE_MMA_MASK
	.align		4
.L_13:
        /*0038*/ 	.byte	0x03, 0x50
        /*003a*/ 	.short	0x0000


	//----- nvinfo : EIATTR_MAXREG_COUNT
	.align		4
        /*003c*/ 	.byte	0x03, 0x1b
        /*003e*/ 	.short	0x00ff


	//----- nvinfo : EIATTR_NUM_BARRIERS
	.align		4
        /*0040*/ 	.byte	0x02, 0x4c
        /*0042*/ 	.byte	0x01
	.zero		1


	//----- nvinfo : EIATTR_MERCURY_ISA_VERSION
	.align		4
        /*0044*/ 	.byte	0x03, 0x5f
        /*0046*/ 	.short	0x0101


	//----- nvinfo : EIATTR_INT_WARP_WIDE_INSTR_OFFSETS
	.align		4
        /*0048*/ 	.byte	0x04, 0x31
        /*004a*/ 	.short	(.L_15 - .L_14)


	//   ....[0]....
.L_14:
        /*004c*/ 	.word	0x00000730


	//   ....[1]....
        /*0050*/ 	.word	0x00000750


	//   ....[2]....
        /*0054*/ 	.word	0x00000790


	//   ....[3]....
        /*0058*/ 	.word	0x000007a0


	//   ....[4]....
        /*005c*/ 	.word	0x000007c0


	//   ....[5]....
        /*0060*/ 	.word	0x000007d0


	//   ....[6]....
        /*0064*/ 	.word	0x000007f0


	//   ....[7]....
        /*0068*/ 	.word	0x00000820


	//----- nvinfo : EIATTR_COOP_GROUP_MASK_REGIDS
	.align		4
.L_15:
        /*006c*/ 	.byte	0x04, 0x29
        /*006e*/ 	.short	(.L_17 - .L_16)


	//   ....[0]....
.L_16:
        /*0070*/ 	.word	0xffffffff


	//   ....[1]....
        /*0074*/ 	.word	0xffffffff


	//   ....[2]....
        /*0078*/ 	.word	0xffffffff


	//   ....[3]....
        /*007c*/ 	.word	0xffffffff


	//   ....[4]....
        /*0080*/ 	.word	0xffffffff


	//   ....[5]....
        /*0084*/ 	.word	0xffffffff


	//   ....[6]....
        /*0088*/ 	.word	0xffffffff


	//   ....[7]....
        /*008c*/ 	.word	0xffffffff


	//   ....[8]....
        /*0090*/ 	.word	0xffffffff


	//   ....[9]....
        /*0094*/ 	.word	0xffffffff


	//   ....[10]....
        /*0098*/ 	.word	0xffffffff


	//   ....[11]....
        /*009c*/ 	.word	0xffffffff


	//   ....[12]....
        /*00a0*/ 	.word	0xffffffff


	//   ....[13]....
        /*00a4*/ 	.word	0xffffffff


	//   ....[14]....
        /*00a8*/ 	.word	0xffffffff


	//   ....[15]....
        /*00ac*/ 	.word	0xffffffff


	//   ....[16]....
        /*00b0*/ 	.word	0xffffffff


	//   ....[17]....
        /*00b4*/ 	.word	0xffffffff


	//   ....[18]....
        /*00b8*/ 	.word	0xffffffff


	//   ....[19]....
        /*00bc*/ 	.word	0xffffffff


	//   ....[20]....
        /*00c0*/ 	.word	0xffffffff


	//   ....[21]....
        /*00c4*/ 	.word	0xffffffff


	//   ....[22]....
        /*00c8*/ 	.word	0xffffffff


	//   ....[23]....
        /*00cc*/ 	.word	0xffffffff


	//   ....[24]....
        /*00d0*/ 	.word	0xffffffff


	//   ....[25]....
        /*00d4*/ 	.word	0xffffffff


	//   ....[26]....
        /*00d8*/ 	.word	0xffffffff


	//   ....[27]....
        /*00dc*/ 	.word	0xffffffff


	//   ....[28]....
        /*00e0*/ 	.word	0xffffffff


	//   ....[29]....
        /*00e4*/ 	.word	0xffffffff


	//   ....[30]....
        /*00e8*/ 	.word	0xffffffff


	//   ....[31]....
        /*00ec*/ 	.word	0xffffffff


	//   ....[32]....
        /*00f0*/ 	.word	0xffffffff


	//   ....[33]....
        /*00f4*/ 	.word	0xffffffff


	//   ....[34]....
        /*00f8*/ 	.word	0xffffffff


	//----- nvinfo : EIATTR_COOP_GROUP_INSTR_OFFSETS
	.align		4
.L_17:
        /*00fc*/ 	.byte	0x04, 0x28
        /*00fe*/ 	.short	(.L_19 - .L_18)


	//   ....[0]....
.L_18:
        /*0100*/ 	.word	0x000002a0


	//   ....[1]....
        /*0104*/ 	.word	0x000002c0


	//   ....[2]....
        /*0108*/ 	.word	0x000002d0


	//   ....[3]....
        /*010c*/ 	.word	0x000002e0


	//   ....[4]....
        /*0110*/ 	.word	0x000002f0


	//   ....[5]....
        /*0114*/ 	.word	0x00000300


	//   ....[6]....
        /*0118*/ 	.word	0x00000310


	//   ....[7]....
        /*011c*/ 	.word	0x00000370


	//   ....[8]....
        /*0120*/ 	.word	0x00000390


	//   ....[9]....
        /*0124*/ 	.word	0x000003b0


	//   ....[10]....
        /*0128*/ 	.word	0x000003d0


	//   ....[11]....
        /*012c*/ 	.word	0x000003e0


	//   ....[12]....
        /*0130*/ 	.word	0x000003f0


	//   ....[13]....
        /*0134*/ 	.word	0x00000400


	//   ....[14]....
        /*0138*/ 	.word	0x00000430


	//   ....[15]....
        /*013c*/ 	.word	0x00000450


	//   ....[16]....
        /*0140*/ 	.word	0x00000470


	//   ....[17]....
        /*0144*/ 	.word	0x00000490


	//   ....[18]....
        /*0148*/ 	.word	0x000004b0


	//   ....[19]....
        /*014c*/ 	.word	0x000004d0


	//   ....[20]....
        /*0150*/ 	.word	0x000004e0


	//   ....[21]....
        /*0154*/ 	.word	0x00000520


	//   ....[22]....
        /*0158*/ 	.word	0x00000540


	//   ....[23]....
        /*015c*/ 	.word	0x00000560


	//   ....[24]....
        /*0160*/ 	.word	0x00000580


	//   ....[25]....
        /*0164*/ 	.word	0x000005a0


	//   ....[26]....
        /*0168*/ 	.word	0x000005b0


	//   ....[27]....
        /*016c*/ 	.word	0x000005c0


	//   ....[28]....
        /*0170*/ 	.word	0x000005f0


	//   ....[29]....
        /*0174*/ 	.word	0x00000610


	//   ....[30]....
        /*0178*/ 	.word	0x00000630


	//   ....[31]....
        /*017c*/ 	.word	0x00000650


	//   ....[32]....
        /*0180*/ 	.word	0x00000670


	//   ....[33]....
        /*0184*/ 	.word	0x00000690


	//   ....[34]....
        /*0188*/ 	.word	0x000006a0


	//----- nvinfo : EIATTR_VRC_CTA_INIT_COUNT
	.align		4
.L_19:
        /*018c*/ 	.byte	0x02, 0x4a
	.zero		1
	.zero		1


	//----- nvinfo : EIATTR_EXIT_INSTR_OFFSETS
	.align		4
        /*0190*/ 	.byte	0x04, 0x1c
        /*0192*/ 	.short	(.L_21 - .L_20)


	//   ....[0]....
.L_20:
        /*0194*/ 	.word	0x000006b0


	//   ....[1]....
        /*0198*/ 	.word	0x00000920


	//----- nvinfo : EIATTR_CRS_STACK_SIZE
	.align		4
.L_21:
        /*019c*/ 	.byte	0x04, 0x1e
        /*019e*/ 	.short	(.L_23 - .L_22)
.L_22:
        /*01a0*/ 	.word	0x00000000


	//----- nvinfo : EIATTR_CBANK_PARAM_SIZE
	.align		4
.L_23:
        /*01a4*/ 	.byte	0x03, 0x19
        /*01a6*/ 	.short	0x0014


	//----- nvinfo : EIATTR_PARAM_CBANK
	.align		4
        /*01a8*/ 	.byte	0x04, 0x0a
        /*01aa*/ 	.short	(.L_25 - .L_24)
	.align		4
.L_24:
        /*01ac*/ 	.word	index@(.nv.constant0._Z13shuffleKernelPKiPii)
        /*01b0*/ 	.short	0x0380
        /*01b2*/ 	.short	0x0014


	//----- nvinfo : EIATTR_SW_WAR
	.align		4
.L_25:
        /*01b4*/ 	.byte	0x04, 0x36
        /*01b6*/ 	.short	(.L_27 - .L_26)
.L_26:
        /*01b8*/ 	.word	0x00000008
.L_27:


//--------------------- .nv.callgraph             --------------------------
	.section	.nv.callgraph,"",@"SHT_CUDA_CALLGRAPH"
	.align	4
	.sectionentsize	8
	.align		4
        /*0000*/ 	.word	0x00000000
	.align		4
        /*0004*/ 	.word	0xffffffff
	.align		4
        /*0008*/ 	.word	0x00000000
	.align		4
        /*000c*/ 	.word	0xfffffffe
	.align		4
        /*0010*/ 	.word	0x00000000
	.align		4
        /*0014*/ 	.word	0xfffffffd
	.align		4
        /*0018*/ 	.word	0x00000000
	.align		4
        /*001c*/ 	.word	0xfffffffc


//--------------------- .text._Z13shuffleKernelPKiPii --------------------------
	.section	.text._Z13shuffleKernelPKiPii,"ax",@progbits
	.align	128
        .global         _Z13shuffleKernelPKiPii
        .type           _Z13shuffleKernelPKiPii,@function
        .size           _Z13shuffleKernelPKiPii,(.L_x_4 - _Z13shuffleKernelPKiPii)
        .other          _Z13shuffleKernelPKiPii,@"STO_CUDA_ENTRY STV_DEFAULT"
_Z13shuffleKernelPKiPii:
.text._Z13shuffleKernelPKiPii:
[----:B------:R-:W-:Y:S08]  /*0000*/  LDC R1, c[0x0][0x37c] ;  /* 0x0000df00ff017b82 */ /* 0x000ff00000000800 */
[----:B------:R-:W0:Y:S01]  /*0010*/  LDC.64 R2, c[0x0][0x380] ;  /* 0x0000e000ff027b82 */ /* 0x000e220000000a00 */
[----:B------:R-:W0:Y:S01]  /*0020*/  LDCU.64 UR8, c[0x0][0x358] ;  /* 0x00006b00ff0877ac */ /* 0x000e220008000a00 */
[----:B------:R-:W1:Y:S01]  /*0030*/  S2R R5, SR_CTAID.X ;  /* 0x0000000000057919 */ /* 0x000e620000002500 */
[----:B------:R-:W-:Y:S01]  /*0040*/  IMAD.MOV.U32 R10, RZ, RZ, RZ ;  /* 0x000000ffff0a7224 */ /* 0x000fe200078e00ff */
[----:B------:R-:W1:Y:S01]  /*0050*/  LDCU UR4, c[0x0][0x360] ;  /* 0x00006c00ff0477ac */ /* 0x000e620008000800 */
[----:B------:R-:W1:Y:S01]  /*0060*/  S2R R0, SR_TID.X ;  /* 0x0000000000007919 */ /* 0x000e620000002100 */
[----:B------:R-:W2:Y:S01]  /*0070*/  LDCU UR5, c[0x0][0x390] ;  /* 0x00007200ff0577ac */ /* 0x000ea20008000800 */
[----:B0-----:R0:W5:Y:S01]  /*0080*/  LDG.E R6, desc[UR8][R2.64] ;  /* 0x0000000802067981 */ /* 0x001162000c1e1900 */
[----:B-1----:R-:W-:-:S05]  /*0090*/  IMAD R8, R5, UR4, R0 ;  /* 0x0000000405087c24 */ /* 0x002fca000f8e0200 */
[----:B--2---:R-:W-:Y:S01]  /*00a0*/  ISETP.GE.AND P0, PT, R8, UR5, PT ;  /* 0x0000000508007c0c */ /* 0x004fe2000bf06270 */
[----:B------:R-:W-:Y:S01]  /*00b0*/  BSSY.RECONVERGENT B0, `(.L_x_0) ;  /* 0x000001e000007945 */ /* 0x000fe20003800200 */
[----:B------:R-:W-:Y:S01]  /*00c0*/  CS2R R12, SRZ ;  /* 0x00000000000c7805 */ /* 0x000fe2000001ff00 */
[----:B------:R-:W-:Y:S01]  /*00d0*/  IMAD.MOV.U32 R7, RZ, RZ, RZ ;  /* 0x000000ffff077224 */ /* 0x000fe200078e00ff */
[----:B------:R-:W-:-:S09]  /*00e0*/  CS2R R4, SRZ ;  /* 0x0000000000047805 */ /* 0x000fd2000001ff00 */
[----:B0-----:R-:W-:Y:S05]  /*00f0*/  @P0 BRA `(.L_x_1) ;  /* 0x0000000000640947 */ /* 0x001fea0003800000 */
[----:B------:R-:W0:Y:S01]  /*0100*/  LDC R14, c[0x0][0x370] ;  /* 0x0000dc00ff0e7b82 */ /* 0x000e220000000800 */
[----:B------:R-:W-:Y:S01]  /*0110*/  IMAD.MOV.U32 R11, RZ, RZ, R8 ;  /* 0x000000ffff0b7224 */ /* 0x000fe200078e0008 */
[----:B------:R-:W-:Y:S01]  /*0120*/  CS2R R4, SRZ ;  /* 0x0000000000047805 */ /* 0x000fe2000001ff00 */
[----:B------:R-:W-:Y:S01]  /*0130*/  IMAD.MOV.U32 R7, RZ, RZ, RZ ;  /* 0x000000ffff077224 */ /* 0x000fe200078e00ff */
[----:B------:R-:W-:Y:S01]  /*0140*/  CS2R R12, SRZ ;  /* 0x00000000000c7805 */ /* 0x000fe2000001ff00 */
[----:B------:R-:W-:-:S03]  /*0150*/  IMAD.MOV.U32 R10, RZ, RZ, RZ ;  /* 0x000000ffff0a7224 */ /* 0x000fc600078e00ff */
[----:B------:R-:W1:Y:S01]  /*0160*/  LDC.64 R2, c[0x0][0x380] ;  /* 0x0000e000ff027b82 */ /* 0x000e620000000a00 */
[----:B0-----:R-:W-:-:S07]  /*0170*/  IMAD R14, R14, UR4, RZ ;  /* 0x000000040e0e7c24 */ /* 0x001fce000f8e02ff */
.L_x_2:
[----:B-1----:R-:W-:-:S06]  /*0180*/  IMAD.WIDE R8, R11, 0x4, R2 ;  /* 0x000000040b087825 */ /* 0x002fcc00078e0202 */
[----:B------:R-:W2:Y:S01]  /*0190*/  LDG.E R8, desc[UR8][R8.64] ;  /* 0x0000000808087981 */ /* 0x000ea2000c1e1900 */
[----:B------:R-:W-:Y:S01]  /*01a0*/  IMAD.IADD R11, R14, 0x1, R11 ;  /* 0x000000010e0b7824 */ /* 0x000fe200078e020b */
[----:B------:R-:W-:-:S04]  /*01b0*/  IADD3 R15, PT, PT, R4, 0x1, RZ ;  /* 0x00000001040f7810 */ /* 0x000fc80007ffe0ff */
[----:B------:R-:W-:Y:S02]  /*01c0*/  ISETP.GE.AND P1, PT, R11, UR5, PT ;  /* 0x000000050b007c0c */ /* 0x000fe4000bf26270 */
[C---:B--2---:R-:W-:Y:S01]  /*01d0*/  ISETP.NE.AND P0, PT, R8.reuse, RZ, PT ;  /* 0x000000ff0800720c */ /* 0x044fe20003f05270 */
[C---:B------:R-:W-:Y:S01]  /*01e0*/  IMAD.IADD R10, R8.reuse, 0x1, R10 ;  /* 0x00000001080a7824 */ /* 0x040fe200078e020a */
[-C--:B------:R-:W-:Y:S01]  /*01f0*/  IABS R16, R8.reuse ;  /* 0x0000000800107213 */ /* 0x080fe20000000000 */
[C---:B------:R-:W-:Y:S01]  /*0200*/  IMAD R13, R8.reuse, R8, R13 ;  /* 0x00000008080d7224 */ /* 0x040fe200078e020d */
[C---:B-----5:R-:W-:Y:S02]  /*0210*/  VIMNMX R6, PT, PT, R8.reuse, R6, PT ;  /* 0x0000000608067248 */ /* 0x060fe40003fe0100 */
[----:B------:R-:W-:Y:S01]  /*0220*/  VIMNMX R5, PT, PT, R8, R5, !PT ;  /* 0x0000000508057248 */ /* 0x000fe20007fe0100 */
[----:B------:R-:W-:-:S06]  /*0230*/  IMAD.IADD R12, R12, 0x1, R16 ;  /* 0x000000010c0c7824 */ /* 0x000fcc00078e0210 */
[----:B------:R-:W-:Y:S01]  /*0240*/  @P0 IMAD.MOV R15, RZ, RZ, R4 ;  /* 0x000000ffff0f0224 */ /* 0x000fe200078e0204 */
[----:B------:R-:W-:-:S03]  /*0250*/  ISETP.GT.AND P0, PT, R16, R7, PT ;  /* 0x000000071000720c */ /* 0x000fc60003f04270 */
[----:B------:R-:W-:Y:S01]  /*0260*/  IMAD.MOV.U32 R4, RZ, RZ, R15 ;  /* 0x000000ffff047224 */ /* 0x000fe200078e000f */
[----:B------:R-:W-:Y:S01]  /*0270*/  SEL R7, R8, R7, P0 ;  /* 0x0000000708077207 */ /* 0x000fe20000000000 */
[----:B------:R-:W-:Y:S08]  /*0280*/  @!P1 BRA `(.L_x_2) ;  /* 0xfffffffc00bc9947 */ /* 0x000ff0000383ffff */
.L_x_1:
[----:B------:R-:W-:Y:S05]  /*0290*/  BSYNC.RECONVERGENT B0 ;  /* 0x0000000000007941 */ /* 0x000fea0003800200 */
.L_x_0:
[----:B------:R-:W0:Y:S01]  /*02a0*/  SHFL.DOWN PT, R3, R10, 0x10, 0x1f ;  /* 0x0a001f000a037f89 */ /* 0x000e2200000e0000 */
[----:B------:R-:W-:-:S03]  /*02b0*/  LOP3.LUT P0, RZ, R0, 0x1f, RZ, 0xc0, !PT ;  /* 0x0000001f00ff7812 */ /* 0x000fc6000780c0ff */
[----:B------:R-:W1:Y:S04]  /*02c0*/  SHFL.DOWN PT, R9, R12, 0x10, 0x1f ;  /* 0x0a001f000c097f89 */ /* 0x000e6800000e0000 */
[----:B------:R-:W2:Y:S04]  /*02d0*/  SHFL.DOWN PT, R2, R13, 0x10, 0x1f ;  /* 0x0a001f000d027f89 */ /* 0x000ea800000e0000 */
[----:B------:R-:W3:Y:S04]  /*02e0*/  SHFL.DOWN PT, R8, R7, 0x10, 0x1f ;  /* 0x0a001f0007087f89 */ /* 0x000ee800000e0000 */
[----:B-----5:R-:W4:Y:S04]  /*02f0*/  SHFL.DOWN PT, R11, R6, 0x10, 0x1f ;  /* 0x0a001f00060b7f89 */ /* 0x020f2800000e0000 */
[----:B------:R-:W4:Y:S04]  /*0300*/  SHFL.DOWN PT, R14, R5, 0x10, 0x1f ;  /* 0x0a001f00050e7f89 */ /* 0x000f2800000e0000 */
[----:B------:R-:W4:Y:S01]  /*0310*/  SHFL.DOWN PT, R15, R4, 0x10, 0x1f ;  /* 0x0a001f00040f7f89 */ /* 0x000f2200000e0000 */
[----:B0-----:R-:W-:Y:S01]  /*0320*/  IADD3 R3, PT, PT, R3, R10, RZ ;  /* 0x0000000a03037210 */ /* 0x001fe20007ffe0ff */
[----:B-1----:R-:W-:Y:S01]  /*0330*/  IMAD.IADD R9, R9, 0x1, R12 ;  /* 0x0000000109097824 */ /* 0x002fe200078e020c */
[----:B------:R-:W-:Y:S01]  /*0340*/  BAR.SYNC.DEFER_BLOCKING 0x0 ;  /* 0x0000000000007b1d */ /* 0x000fe20000010000 */
[----:B--2---:R-:W-:Y:S01]  /*0350*/  IMAD.IADD R2, R2, 0x1, R13 ;  /* 0x0000000102027824 */ /* 0x004fe200078e020d */
[----:B---3--:R-:W-:-:S04]  /*0360*/  VIMNMX R8, PT, PT, R8, R7, !PT ;  /* 0x0000000708087248 */ /* 0x008fc80007fe0100 */
[----:B------:R-:W0:Y:S01]  /*0370*/  SHFL.DOWN PT, R10, R3, 0x8, 0x1f ;  /* 0x09001f00030a7f89 */ /* 0x000e2200000e0000 */
[----:B----4-:R-:W-:-:S03]  /*0380*/  VIMNMX R11, PT, PT, R11, R6, PT ;  /* 0x000000060b0b7248 */ /* 0x010fc60003fe0100 */
[----:B------:R-:W1:Y:S01]  /*0390*/  SHFL.DOWN PT, R7, R8, 0x8, 0x1f ;  /* 0x09001f0008077f89 */ /* 0x000e6200000e0000 */
[----:B------:R-:W-:-:S03]  /*03a0*/  VIMNMX R14, PT, PT, R14, R5, !PT ;  /* 0x000000050e0e7248 */ /* 0x000fc60007fe0100 */
[----:B------:R-:W2:Y:S01]  /*03b0*/  SHFL.DOWN PT, R6, R9, 0x8, 0x1f ;  /* 0x09001f0009067f89 */ /* 0x000ea200000e0000 */
[----:B------:R-:W-:-:S03]  /*03c0*/  IMAD.IADD R15, R15, 0x1, R4 ;  /* 0x000000010f0f7824 */ /* 0x000fc600078e0204 */
[----:B------:R-:W3:Y:S04]  /*03d0*/  SHFL.DOWN PT, R5, R2, 0x8, 0x1f ;  /* 0x09001f0002057f89 */ /* 0x000ee800000e0000 */
[----:B------:R-:W4:Y:S04]  /*03e0*/  SHFL.DOWN PT, R4, R11, 0x8, 0x1f ;  /* 0x09001f000b047f89 */ /* 0x000f2800000e0000 */
[----:B------:R-:W4:Y:S04]  /*03f0*/  SHFL.DOWN PT, R13, R14, 0x8, 0x1f ;  /* 0x09001f000e0d7f89 */ /* 0x000f2800000e0000 */
[----:B------:R-:W4:Y:S01]  /*0400*/  SHFL.DOWN PT, R12, R15, 0x8, 0x1f ;  /* 0x09001f000f0c7f89 */ /* 0x000f2200000e0000 */
[----:B0-----:R-:W-:Y:S01]  /*0410*/  IMAD.IADD R10, R3, 0x1, R10 ;  /* 0x00000001030a7824 */ /* 0x001fe200078e020a */
[----:B-1----:R-:W-:-:S04]  /*0420*/  VIMNMX R7, PT, PT, R8, R7, !PT ;  /* 0x0000000708077248 */ /* 0x002fc80007fe0100 */
[----:B------:R-:W0:Y:S01]  /*0430*/  SHFL.DOWN PT, R3, R10, 0x4, 0x1f ;  /* 0x08801f000a037f89 */ /* 0x000e2200000e0000 */
[----:B--2---:R-:W-:-:S03]  /*0440*/  IADD3 R6, PT, PT, R9, R6, RZ ;  /* 0x0000000609067210 */ /* 0x004fc60007ffe0ff */
[----:B------:R-:W1:Y:S01]  /*0450*/  SHFL.DOWN PT, R8, R7, 0x4, 0x1f ;  /* 0x08801f0007087f89 */ /* 0x000e6200000e0000 */
[----:B---3--:R-:W-:-:S03]  /*0460*/  IMAD.IADD R5, R2, 0x1, R5 ;  /* 0x0000000102057824 */ /* 0x008fc600078e0205 */
[----:B------:R-:W2:Y:S01]  /*0470*/  SHFL.DOWN PT, R9, R6, 0x4, 0x1f ;  /* 0x08801f0006097f89 */ /* 0x000ea200000e0000 */
[----:B----4-:R-:W-:-:S03]  /*0480*/  VIMNMX R4, PT, PT, R11, R4, PT ;  /* 0x000000040b047248 */ /* 0x010fc60003fe0100 */
[----:B------:R-:W3:Y:S01]  /*0490*/  SHFL.DOWN PT, R2, R5, 0x4, 0x1f ;  /* 0x08801f0005027f89 */ /* 0x000ee200000e0000 */
[----:B------:R-:W-:-:S03]  /*04a0*/  VIMNMX R13, PT, PT, R14, R13, !PT ;  /* 0x0000000d0e0d7248 */ /* 0x000fc60007fe0100 */
[----:B------:R-:W4:Y:S01]  /*04b0*/  SHFL.DOWN PT, R11, R4, 0x4, 0x1f ;  /* 0x08801f00040b7f89 */ /* 0x000f2200000e0000 */
[----:B------:R-:W-:-:S03]  /*04c0*/  IMAD.IADD R12, R15, 0x1, R12 ;  /* 0x000000010f0c7824 */ /* 0x000fc600078e020c */
[----:B------:R-:W4:Y:S04]  /*04d0*/  SHFL.DOWN PT, R14, R13, 0x4, 0x1f ;  /* 0x08801f000d0e7f89 */ /* 0x000f2800000e0000 */
[----:B------:R-:W4:Y:S01]  /*04e0*/  SHFL.DOWN PT, R15, R12, 0x4, 0x1f ;  /* 0x08801f000c0f7f89 */ /* 0x000f2200000e0000 */
[----:B0-----:R-:W-:Y:S01]  /*04f0*/  IMAD.IADD R3, R10, 0x1, R3 ;  /* 0x000000010a037824 */ /* 0x001fe200078e0203 */
[----:B-1----:R-:W-:Y:S01]  /*0500*/  VIMNMX R8, PT, PT, R7, R8, !PT ;  /* 0x0000000807087248 */ /* 0x002fe20007fe0100 */
[----:B--2---:R-:W-:-:S04]  /*0510*/  IMAD.IADD R9, R6, 0x1, R9 ;  /* 0x0000000106097824 */ /* 0x004fc800078e0209 */
[----:B------:R-:W0:Y:S01]  /*0520*/  SHFL.DOWN PT, R7, R8, 0x2, 0x1f ;  /* 0x08401f0008077f89 */ /* 0x000e2200000e0000 */
[----:B---3--:R-:W-:-:S03]  /*0530*/  IADD3 R2, PT, PT, R5, R2, RZ ;  /* 0x0000000205027210 */ /* 0x008fc60007ffe0ff */
[----:B------:R-:W1:Y:S01]  /*0540*/  SHFL.DOWN PT, R6, R3, 0x2, 0x1f ;  /* 0x08401f0003067f89 */ /* 0x000e6200000e0000 */
[----:B----4-:R-:W-:-:S03]  /*0550*/  VIMNMX R11, PT, PT, R4, R11, PT ;  /* 0x0000000b040b7248 */ /* 0x010fc60003fe0100 */
[----:B------:R-:W2:Y:S01]  /*0560*/  SHFL.DOWN PT, R5, R2, 0x2, 0x1f ;  /* 0x08401f0002057f89 */ /* 0x000ea200000e0000 */
[----:B------:R-:W-:-:S03]  /*0570*/  VIMNMX R14, PT, PT, R13, R14, !PT ;  /* 0x0000000e0d0e7248 */ /* 0x000fc60007fe0100 */
[----:B------:R-:W3:Y:S01]  /*0580*/  SHFL.DOWN PT, R4, R9, 0x2, 0x1f ;  /* 0x08401f0009047f89 */ /* 0x000ee200000e0000 */
[----:B------:R-:W-:-:S03]  /*0590*/  IMAD.IADD R15, R12, 0x1, R15 ;  /* 0x000000010c0f7824 */ /* 0x000fc600078e020f */
[----:B------:R-:W4:Y:S04]  /*05a0*/  SHFL.DOWN PT, R10, R11, 0x2, 0x1f ;  /* 0x08401f000b0a7f89 */ /* 0x000f2800000e0000 */
[----:B------:R-:W4:Y:S04]  /*05b0*/  SHFL.DOWN PT, R13, R14, 0x2, 0x1f ;  /* 0x08401f000e0d7f89 */ /* 0x000f2800000e0000 */
[----:B------:R-:W4:Y:S01]  /*05c0*/  SHFL.DOWN PT, R12, R15, 0x2, 0x1f ;  /* 0x08401f000f0c7f89 */ /* 0x000f2200000e0000 */
[----:B0-----:R-:W-:Y:S01]  /*05d0*/  VIMNMX R7, PT, PT, R8, R7, !PT ;  /* 0x0000000708077248 */ /* 0x001fe20007fe0100 */
[----:B-1----:R-:W-:-:S04]  /*05e0*/  IMAD.IADD R6, R3, 0x1, R6 ;  /* 0x0000000103067824 */ /* 0x002fc800078e0206 */
[----:B------:R0:W1:Y:S01]  /*05f0*/  SHFL.DOWN PT, R8, R7, 0x1, 0x1f ;  /* 0x08201f0007087f89 */ /* 0x00006200000e0000 */
[----:B--2---:R-:W-:-:S03]  /*0600*/  IMAD.IADD R5, R2, 0x1, R5 ;  /* 0x0000000102057824 */ /* 0x004fc600078e0205 */
[----:B------:R0:W2:Y:S01]  /*0610*/  SHFL.DOWN PT, R3, R6, 0x1, 0x1f ;  /* 0x08201f0006037f89 */ /* 0x0000a200000e0000 */
[----:B---3--:R-:W-:-:S03]  /*0620*/  IMAD.IADD R4, R9, 0x1, R4 ;  /* 0x0000000109047824 */ /* 0x008fc600078e0204 */
[----:B------:R0:W3:Y:S01]  /*0630*/  SHFL.DOWN PT, R0, R5, 0x1, 0x1f ;  /* 0x08201f0005007f89 */ /* 0x0000e200000e0000 */
[----:B----4-:R-:W-:-:S03]  /*0640*/  VIMNMX R10, PT, PT, R11, R10, PT ;  /* 0x0000000a0b0a7248 */ /* 0x010fc60003fe0100 */
[----:B------:R0:W4:Y:S01]  /*0650*/  SHFL.DOWN PT, R9, R4, 0x1, 0x1f ;  /* 0x08201f0004097f89 */ /* 0x00012200000e0000 */
[----:B------:R-:W-:-:S03]  /*0660*/  VIMNMX R13, PT, PT, R14, R13, !PT ;  /* 0x0000000d0e0d7248 */ /* 0x000fc60007fe0100 */
[----:B------:R0:W0:Y:S01]  /*0670*/  SHFL.DOWN PT, R11, R10, 0x1, 0x1f ;  /* 0x08201f000a0b7f89 */ /* 0x00002200000e0000 */
[----:B------:R-:W-:-:S03]  /*0680*/  IADD3 R12, PT, PT, R15, R12, RZ ;  /* 0x0000000c0f0c7210 */ /* 0x000fc60007ffe0ff */
[----:B------:R0:W0:Y:S04]  /*0690*/  SHFL.DOWN PT, R14, R13, 0x1, 0x1f ;  /* 0x08201f000d0e7f89 */ /* 0x00002800000e0000 */
[----:B------:R0:W0:Y:S01]  /*06a0*/  SHFL.DOWN PT, R15, R12, 0x1, 0x1f ;  /* 0x08201f000c0f7f89 */ /* 0x00002200000e0000 */
[----:B-1----:R-:W-:Y:S05]  /*06b0*/  @P0 EXIT ;  /* 0x000000000000094d */ /* 0x002fea0003800000 */
[----:B------:R-:W1:Y:S01]  /*06c0*/  S2R R16, SR_LANEID ;  /* 0x0000000000107919 */ /* 0x000e620000000000 */
[----:B------:R-:W5:Y:S01]  /*06d0*/  LDCU.64 UR6, c[0x0][0x388] ;  /* 0x00007100ff0677ac */ /* 0x000f620008000a00 */
[----:B0-2---:R-:W-:Y:S01]  /*06e0*/  IMAD.IADD R6, R6, 0x1, R3 ;  /* 0x0000000106067824 */ /* 0x005fe200078e0203 */
[----:B------:R-:W-:Y:S01]  /*06f0*/  VIMNMX R8, PT, PT, R7, R8, !PT ;  /* 0x0000000807087248 */ /* 0x000fe20007fe0100 */
[----:B----4-:R-:W-:Y:S01]  /*0700*/  IMAD.IADD R9, R4, 0x1, R9 ;  /* 0x0000000104097824 */ /* 0x010fe200078e0209 */
[----:B------:R-:W0:Y:S01]  /*0710*/  LDC.64 R2, c[0x0][0x388] ;  /* 0x0000e200ff027b82 */ /* 0x000e220000000a00 */
[----:B---3--:R-:W-:-:S07]  /*0720*/  IMAD.IADD R0, R5, 0x1, R0 ;  /* 0x0000000105007824 */ /* 0x008fce00078e0200 */
[----:B------:R-:W2:Y:S01]  /*0730*/  REDUX.SUM UR10, R6 ;  /* 0x00000000060a73c4 */ /* 0x000ea2000000c000 */
[----:B------:R-:W-:Y:S01]  /*0740*/  IMAD.IADD R15, R12, 0x1, R15 ;  /* 0x000000010c0f7824 */ /* 0x000fe200078e020f */
[----:B------:R-:W-:Y:S01]  /*0750*/  VOTEU.ANY UR4, UPT, PT ;  /* 0x0000000000047886 */ /* 0x000fe200038e0100 */
[----:B------:R-:W-:Y:S01]  /*0760*/  VIMNMX R11, PT, PT, R10, R11, PT ;  /* 0x0000000b0a0b7248 */ /* 0x000fe20003fe0100 */
[----:B------:R-:W-:Y:S01]  /*0770*/  UFLO.U32 UR4, UR4 ;  /* 0x00000004000472bd */ /* 0x000fe200080e0000 */
[----:B------:R-:W-:-:S03]  /*0780*/  VIMNMX R14, PT, PT, R13, R14, !PT ;  /* 0x0000000e0d0e7248 */ /* 0x000fc60007fe0100 */
[----:B------:R-:W3:Y:S01]  /*0790*/  REDUX.SUM UR11, R9 ;  /* 0x00000000090b73c4 */ /* 0x000ee2000000c000 */
[----:B------:R-:W-:Y:S01]  /*07a0*/  CREDUX.MAX.S32 UR13, R14 ;  /* 0x000000000e0d72cc */ /* 0x000fe20000000200 */
[----:B-----5:R-:W-:Y:S01]  /*07b0*/  UIADD3 UR5, UP0, UPT, UR6, 0x4, URZ ;  /* 0x0000000406057890 */ /* 0x020fe2000ff1e0ff */
[----:B------:R-:W-:-:S05]  /*07c0*/  CREDUX.MAX.S32 UR6, R8 ;  /* 0x00000000080672cc */ /* 0x000fca0000000200 */
[----:B------:R-:W4:Y:S01]  /*07d0*/  REDUX.SUM UR12, R0 ;  /* 0x00000000000c73c4 */ /* 0x000f22000000c000 */
[----:B------:R-:W-:-:S07]  /*07e0*/  IMAD.U32 R4, RZ, RZ, UR5 ;  /* 0x00000005ff047e24 */ /* 0x000fce000f8e00ff */
[----:B------:R5:W5:Y:S01]  /*07f0*/  REDUX.SUM UR14, R15 ;  /* 0x000000000f0e73c4 */ /* 0x000b62000000c000 */
[----:B-1----:R-:W-:Y:S01]  /*0800*/  ISETP.EQ.U32.AND P0, PT, R16, UR4, PT ;  /* 0x0000000410007c0c */ /* 0x002fe2000bf02070 */
[----:B------:R-:W-:Y:S01]  /*0810*/  UIADD3.X UR4, UPT, UPT, URZ, UR7, URZ, UP0, !UPT ;  /* 0x00000007ff047290 */ /* 0x000fe200087fe4ff */
[----:B------:R-:W-:Y:S02]  /*0820*/  CREDUX.MIN.S32 UR7, R11 ;  /* 0x000000000b0772cc */ /* 0x000fe40000008200 */
[----:B--2---:R-:W-:-:S03]  /*0830*/  MOV R7, UR10 ;  /* 0x0000000a00077c02 */ /* 0x004fc60008000f00 */
[----:B------:R-:W-:Y:S02]  /*0840*/  IMAD.U32 R5, RZ, RZ, UR4 ;  /* 0x00000004ff057e24 */ /* 0x000fe4000f8e00ff */
[----:B---3--:R-:W-:Y:S01]  /*0850*/  IMAD.U32 R9, RZ, RZ, UR11 ;  /* 0x0000000bff097e24 */ /* 0x008fe2000f8e00ff */
[----:B------:R-:W-:Y:S01]  /*0860*/  MOV R13, UR6 ;  /* 0x00000006000d7c02 */ /* 0x000fe20008000f00 */
[----:B------:R-:W-:Y:S02]  /*0870*/  IMAD.U32 R17, RZ, RZ, UR13 ;  /* 0x0000000dff117e24 */ /* 0x000fe4000f8e00ff */
[----:B0-----:R-:W-:Y:S01]  /*0880*/  @P0 REDG.E.ADD.STRONG.GPU desc[UR8][R2.64], R7 ;  /* 0x000000070200098e */ /* 0x001fe2000c12e108 */
[----:B----4-:R-:W-:-:S03]  /*0890*/  IMAD.U32 R11, RZ, RZ, UR12 ;  /* 0x0000000cff0b7e24 */ /* 0x010fc6000f8e00ff */
[----:B------:R-:W-:Y:S01]  /*08a0*/  @P0 REDG.E.ADD.STRONG.GPU desc[UR8][R4.64], R9 ;  /* 0x000000090400098e */ /* 0x000fe2000c12e108 */
[----:B-----5:R-:W-:-:S03]  /*08b0*/  IMAD.U32 R15, RZ, RZ, UR7 ;  /* 0x00000007ff0f7e24 */ /* 0x020fc6000f8e00ff */
[----:B------:R-:W-:Y:S01]  /*08c0*/  @P0 REDG.E.ADD.STRONG.GPU desc[UR8][R4.64+0x4], R11 ;  /* 0x0000040b0400098e */ /* 0x000fe2000c12e108 */
[----:B------:R-:W-:-:S03]  /*08d0*/  IMAD.U32 R19, RZ, RZ, UR14 ;  /* 0x0000000eff137e24 */ /* 0x000fc6000f8e00ff */
[----:B------:R-:W-:Y:S04]  /*08e0*/  @P0 REDG.E.MAX.S32.STRONG.GPU desc[UR8][R4.64+0x8], R13 ;  /* 0x0000080d0400098e */ /* 0x000fe8000d12e308 */
[----:B------:R-:W-:Y:S04]  /*08f0*/  @P0 REDG.E.MIN.S32.STRONG.GPU desc[UR8][R4.64+0xc], R15 ;  /* 0x00000c0f0400098e */ /* 0x000fe8000c92e308 */
[----:B------:R-:W-:Y:S04]  /*0900*/  @P0 REDG.E.MAX.S32.STRONG.GPU desc[UR8][R4.64+0x10], R17 ;  /* 0x000010110400098e */ /* 0x000fe8000d12e308 */
[----:B------:R-:W-:Y:S01]  /*0910*/  @P0 REDG.E.ADD.STRONG.GPU desc[UR8][R4.64+0x14], R19 ;  /* 0x000014130400098e */ /* 0x000fe2000c12e108 */
[----:B------:R-:W-:Y:S05]  /*0920*/  EXIT ;  /* 0x000000000000794d */ /* 0x000fea0003800000 */
.L_x_3:
[----:B------:R-:W-:-:S00]  /*0930*/  BRA `(.L_x_3) ;  /* 0xfffffffc00fc7947 */ /* 0x000fc0000383ffff */
[----:B------:R-:W-:-:S00]  /*0940*/  NOP ;  /* 0x0000000000007918 */ /* 0x000fc00000000000 */
        /* <DEDUP_REMOVED lines=11> */
.L_x_4:


//--------------------- .nv.shared.reserved.0     --------------------------
	.section	.nv.shared.reserved.0,"aw",@nobits
	.weak		__nv_reservedSMEM_offset_0_alias
	.size		__nv_reservedSMEM_offset_0_alias, 0, 64
	.other		__nv_reservedSMEM_offset_0_alias,@"STO_CUDA_RESERVED_SHARED STV_DEFAULT"
__nv_reservedSMEM_offset_0_alias:
	.zero		0
	.zero		64


//--------------------- .nv.constant0._Z13shuffleKernelPKiPii --------------------------
	.section	.nv.constant0._Z13shuffleKernelPKiPii,"a",@progbits
	.sectionflags	@""
	.align	4
.nv.constant0._Z13shuffleKernelPKiPii:
	.zero		916


//--------------------- SYMBOLS --------------------------

	.type		.nv.reservedSmem.offset0,@object
	.size		.nv.reservedSmem.offset0,0x4
